//
// Generated by NVIDIA NVVM Compiler
//
// Compiler Build ID: CL-36424714
// Cuda compilation tools, release 13.0, V13.0.88
// Based on NVVM 20.0.0
//

.version 9.0
.target sm_100
.address_size 64

	// .globl	_Z14vectorAdditionPfS_S_

.visible .entry _Z14vectorAdditionPfS_S_(
	.param .u64 .ptr .align 1 _Z14vectorAdditionPfS_S__param_0,
	.param .u64 .ptr .align 1 _Z14vectorAdditionPfS_S__param_1,
	.param .u64 .ptr .align 1 _Z14vectorAdditionPfS_S__param_2
)
{
	.reg .b32 	%r<5>;
	.reg .b32 	%f<4>;
	.reg .b64 	%rd<11>;

	ld.param.u64 	%rd1, [_Z14vectorAdditionPfS_S__param_0];
	ld.param.u64 	%rd2, [_Z14vectorAdditionPfS_S__param_1];
	ld.param.u64 	%rd3, [_Z14vectorAdditionPfS_S__param_2];
	cvta.to.global.u64 	%rd4, %rd3;
	cvta.to.global.u64 	%rd5, %rd2;
	cvta.to.global.u64 	%rd6, %rd1;
	mov.u32 	%r1, %ctaid.x;
	mov.u32 	%r2, %ntid.x;
	mov.u32 	%r3, %tid.x;
	mad.lo.s32 	%r4, %r1, %r2, %r3;
	mul.wide.s32 	%rd7, %r4, 4;
	add.s64 	%rd8, %rd6, %rd7;
	ld.global.f32 	%f1, [%rd8];
	add.s64 	%rd9, %rd5, %rd7;
	ld.global.f32 	%f2, [%rd9];
	add.f32 	%f3, %f1, %f2;
	add.s64 	%rd10, %rd4, %rd7;
	st.global.f32 	[%rd10], %f3;
	ret;

}


// ===== COMPILED SASS (sm_100) =====

	.target	sm_100

	.elftype	@"ET_EXEC"


//--------------------- .note.nv.tkinfo           --------------------------
	.section	.note.nv.tkinfo,"",@"SHT_NOTE"
	.sectionflags	@"SHF_NOTE_NV_TKINFO"
	.tkinfo
        /*0018*/ 	.word	0x00000002
        /*0030*/ 	.string	""
        /*0030*/ 	.string	"ptxas"
        /*0030*/ 	.string	"Cuda compilation tools, release 13.0, V13.0.88"
        /*0030*/ 	.string	"Build cuda_13.0.r13.0/compiler.36424714_0"
        /*0030*/ 	.string	"-arch sm_100 -m 64 "



//--------------------- .note.nv.cuinfo           --------------------------
	.section	.note.nv.cuinfo,"",@"SHT_NOTE"
	.sectionflags	@"SHF_NOTE_NV_CUINFO"
        /*0018*/ 	.short	0x0002
        /*001a*/ 	.short	0x0064
        /*001c*/ 	.short	0x0082
	.zero		2


//--------------------- .nv.info                  --------------------------
	.section	.nv.info,"",@"SHT_CUDA_INFO"
	.align	4


	//----- nvinfo : EIATTR_REGCOUNT
	.align		4
        /*0000*/ 	.byte	0x04, 0x2f
        /*0002*/ 	.short	(.L_1 - .L_0)
	.align		4
.L_0:
        /*0004*/ 	.word	index@(_Z14vectorAdditionPfS_S_)
        /*0008*/ 	.word	0x0000000c


	//----- nvinfo : EIATTR_FRAME_SIZE
	.align		4
.L_1:
        /*000c*/ 	.byte	0x04, 0x11
        /*000e*/ 	.short	(.L_3 - .L_2)
	.align		4
.L_2:
        /*0010*/ 	.word	index@(_Z14vectorAdditionPfS_S_)
        /*0014*/ 	.word	0x00000000


	//----- nvinfo : EIATTR_MIN_STACK_SIZE
	.align		4
.L_3:
        /*0018*/ 	.byte	0x04, 0x12
        /*001a*/ 	.short	(.L_5 - .L_4)
	.align		4
.L_4:
        /*001c*/ 	.word	index@(_Z14vectorAdditionPfS_S_)
        /*0020*/ 	.word	0x00000000
.L_5:


//--------------------- .nv.compat                --------------------------
	.section	.nv.compat,"",@"SHT_CUDA_COMPAT_INFO"
	.align	4
        /*0000*/ 	.byte	0x02, 0x09, 0x00, 0x00, 0x02, 0x02, 0x01, 0x00, 0x02, 0x05, 0x05, 0x00, 0x03, 0x07, 0x01, 0x01
        /*0010*/ 	.byte	0x02, 0x03, 0x00, 0x00, 0x02, 0x06, 0x01, 0x00, 0x04, 0x0b, 0x08, 0x00, 0x09, 0x00, 0x00, 0x00
        /*0020*/ 	.byte	0x00, 0x00, 0x00, 0x00


//--------------------- .nv.info._Z14vectorAdditionPfS_S_ --------------------------
	.section	.nv.info._Z14vectorAdditionPfS_S_,"",@"SHT_CUDA_INFO"
	.sectionflags	@""
	.align	4


	//----- nvinfo : EIATTR_CUDA_API_VERSION
	.align		4
        /*0000*/ 	.byte	0x04, 0x37
        /*0002*/ 	.short	(.L_7 - .L_6)
.L_6:
        /*0004*/ 	.word	0x00000082


	//----- nvinfo : EIATTR_KPARAM_INFO
	.align		4
.L_7:
        /*0008*/ 	.byte	0x04, 0x17
        /*000a*/ 	.short	(.L_9 - .L_8)
.L_8:
        /*000c*/ 	.word	0x00000000
        /*0010*/ 	.short	0x0002
        /*0012*/ 	.short	0x0010
        /*0014*/ 	.byte	0x00, 0xf5, 0x21, 0x00


	//----- nvinfo : EIATTR_KPARAM_INFO
	.align		4
.L_9:
        /*0018*/ 	.byte	0x04, 0x17
        /*001a*/ 	.short	(.L_11 - .L_10)
.L_10:
        /*001c*/ 	.word	0x00000000
        /*0020*/ 	.short	0x0001
        /*0022*/ 	.short	0x0008
        /*0024*/ 	.byte	0x00, 0xf5, 0x21, 0x00


	//----- nvinfo : EIATTR_KPARAM_INFO
	.align		4
.L_11:
        /*0028*/ 	.byte	0x04, 0x17
        /*002a*/ 	.short	(.L_13 - .L_12)
.L_12:
        /*002c*/ 	.word	0x00000000
        /*0030*/ 	.short	0x0000
        /*0032*/ 	.short	0x0000
        /*0034*/ 	.byte	0x00, 0xf5, 0x21, 0x00


	//----- nvinfo : EIATTR_SPARSE_MMA_MASK
	.align		4
.L_13:
        /*0038*/ 	.byte	0x03, 0x50
        /*003a*/ 	.short	0x0000


	//----- nvinfo : EIATTR_MAXREG_COUNT
	.align		4
        /*003c*/ 	.byte	0x03, 0x1b
        /*003e*/ 	.short	0x00ff


	//----- nvinfo : EIATTR_MERCURY_ISA_VERSION
	.align		4
        /*0040*/ 	.byte	0x03, 0x5f
        /*0042*/ 	.short	0x0101


	//----- nvinfo : EIATTR_VRC_CTA_INIT_COUNT
	.align		4
        /*0044*/ 	.byte	0x02, 0x4a
	.zero		1
	.zero		1


	//----- nvinfo : EIATTR_EXIT_INSTR_OFFSETS
	.align		4
        /*0048*/ 	.byte	0x04, 0x1c
        /*004a*/ 	.short	(.L_15 - .L_14)


	//   ....[0]....
.L_14:
        /*004c*/ 	.word	0x00000100


	//----- nvinfo : EIATTR_CBANK_PARAM_SIZE
	.align		4
.L_15:
        /*0050*/ 	.byte	0x03, 0x19
        /*0052*/ 	.short	0x0018


	//----- nvinfo : EIATTR_PARAM_CBANK
	.align		4
        /*0054*/ 	.byte	0x04, 0x0a
        /*0056*/ 	.short	(.L_17 - .L_16)
	.align		4
.L_16:
        /*0058*/ 	.word	index@(.nv.constant0._Z14vectorAdditionPfS_S_)
        /*005c*/ 	.short	0x0380
        /*005e*/ 	.short	0x0018


	//----- nvinfo : EIATTR_SW_WAR
	.align		4
.L_17:
        /*0060*/ 	.byte	0x04, 0x36
        /*0062*/ 	.short	(.L_19 - .L_18)
.L_18:
        /*0064*/ 	.word	0x00000008
.L_19:


//--------------------- .nv.callgraph             --------------------------
	.section	.nv.callgraph,"",@"SHT_CUDA_CALLGRAPH"
	.align	4
	.sectionentsize	8
	.align		4
        /*0000*/ 	.word	0x00000000
	.align		4
        /*0004*/ 	.word	0xffffffff
	.align		4
        /*0008*/ 	.word	0x00000000
	.align		4
        /*000c*/ 	.word	0xfffffffe
	.align		4
        /*0010*/ 	.word	0x00000000
	.align		4
        /*0014*/ 	.word	0xfffffffd
	.align		4
        /*0018*/ 	.word	0x00000000
	.align		4
        /*001c*/ 	.word	0xfffffffc


//--------------------- .text._Z14vectorAdditionPfS_S_ --------------------------
	.section	.text._Z14vectorAdditionPfS_S_,"ax",@progbits
	.align	128
        .global         _Z14vectorAdditionPfS_S_
        .type           _Z14vectorAdditionPfS_S_,@function
        .size           _Z14vectorAdditionPfS_S_,(.L_x_1 - _Z14vectorAdditionPfS_S_)
        .other          _Z14vectorAdditionPfS_S_,@"STO_CUDA_ENTRY STV_DEFAULT"
_Z14vectorAdditionPfS_S_:
.text._Z14vectorAdditionPfS_S_:
[----:B------:R-:W-:Y:S01]  /*0000*/  LDC R1, c[0x0][0x37c] ;  /* 0x0000df00ff017b82 */ /* 0x000fe20000000800 */
[----:B------:R-:W0:Y:S07]  /*0010*/  S2R R0, SR_TID.X ;  /* 0x0000000000007919 */ /* 0x000e2e0000002100 */
[----:B------:R-:W0:Y:S01]  /*0020*/  S2UR UR6, SR_CTAID.X ;  /* 0x00000000000679c3 */ /* 0x000e220000002500 */
[----:B------:R-:W1:Y:S07]  /*0030*/  LDCU.64 UR4, c[0x0][0x358] ;  /* 0x00006b00ff0477ac */ /* 0x000e6e0008000a00 */
[----:B------:R-:W0:Y:S08]  /*0040*/  LDC R9, c[0x0][0x360] ;  /* 0x0000d800ff097b82 */ /* 0x000e300000000800 */
[----:B------:R-:W2:Y:S08]  /*0050*/  LDC.64 R2, c[0x0][0x380] ;  /* 0x0000e000ff027b82 */ /* 0x000eb00000000a00 */
[----:B------:R-:W3:Y:S01]  /*0060*/  LDC.64 R4, c[0x0][0x388] ;  /* 0x0000e200ff047b82 */ /* 0x000ee20000000a00 */
[----:B0-----:R-:W-:-:S07]  /*0070*/  IMAD R9, R9, UR6, R0 ;  /* 0x0000000609097c24 */ /* 0x001fce000f8e0200 */
[----:B------:R-:W0:Y:S01]  /*0080*/  LDC.64 R6, c[0x0][0x390] ;  /* 0x0000e400ff067b82 */ /* 0x000e220000000a00 */
[----:B--2---:R-:W-:-:S06]  /*0090*/  IMAD.WIDE R2, R9, 0x4, R2 ;  /* 0x0000000409027825 */ /* 0x004fcc00078e0202 */
[----:B-1----:R-:W2:Y:S01]  /*00a0*/  LDG.E R2, desc[UR4][R2.64] ;  /* 0x0000000402027981 */ /* 0x002ea2000c1e1900 */
[----:B---3--:R-:W-:-:S06]  /*00b0*/  IMAD.WIDE R4, R9, 0x4, R4 ;  /* 0x0000000409047825 */ /* 0x008fcc00078e0204 */
[----:B------:R-:W2:Y:S01]  /*00c0*/  LDG.E R5, desc[UR4][R4.64] ;  /* 0x0000000404057981 */ /* 0x000ea2000c1e1900 */
[----:B0-----:R-:W-:-:S04]  /*00d0*/  IMAD.WIDE R6, R9, 0x4, R6 ;  /* 0x0000000409067825 */ /* 0x001fc800078e0206 */
[----:B--2---:R-:W-:-:S05]  /*00e0*/  FADD R9, R2, R5 ;  /* 0x0000000502097221 */ /* 0x004fca0000000000 */
[----:B------:R-:W-:Y:S01]  /*00f0*/  STG.E desc[UR4][R6.64], R9 ;  /* 0x0000000906007986 */ /* 0x000fe2000c101904 */
[----:B------:R-:W-:Y:S05]  /*0100*/  EXIT ;  /* 0x000000000000794d */ /* 0x000fea0003800000 */
.L_x_0:
[----:B------:R-:W-:-:S00]  /*0110*/  BRA `(.L_x_0) ;  /* 0xfffffffc00fc7947 */ /* 0x000fc0000383ffff */
[----:B------:R-:W-:-:S00]  /*0120*/  NOP ;  /* 0x0000000000007918 */ /* 0x000fc00000000000 */
        /* <DEDUP_REMOVED lines=13> */
.L_x_1:


//--------------------- .nv.shared.reserved.0     --------------------------
	.section	.nv.shared.reserved.0,"aw",@nobits
	.weak		__nv_reservedSMEM_offset_0_alias
	.size		__nv_reservedSMEM_offset_0_alias, 0, 64
	.other		__nv_reservedSMEM_offset_0_alias,@"STO_CUDA_RESERVED_SHARED STV_DEFAULT"
__nv_reservedSMEM_offset_0_alias:
	.zero		0
	.zero		64


//--------------------- .nv.constant0._Z14vectorAdditionPfS_S_ --------------------------
	.section	.nv.constant0._Z14vectorAdditionPfS_S_,"a",@progbits
	.sectionflags	@""
	.align	4
.nv.constant0._Z14vectorAdditionPfS_S_:
	.zero		920


//--------------------- SYMBOLS --------------------------

	.type		.nv.reservedSmem.offset0,@object
	.size		.nv.reservedSmem.offset0,0x4
